//
// Generated by NVIDIA NVVM Compiler
//
// Compiler Build ID: CL-36424714
// Cuda compilation tools, release 13.0, V13.0.88
// Based on NVVM 20.0.0
//

.version 9.0
.target sm_100
.address_size 64

	// .globl	_Z14softmax_kernelPKfPfi
// _ZZ14softmax_kernelPKfPfiE5s_val has been demoted

.visible .entry _Z14softmax_kernelPKfPfi(
	.param .u64 .ptr .align 1 _Z14softmax_kernelPKfPfi_param_0,
	.param .u64 .ptr .align 1 _Z14softmax_kernelPKfPfi_param_1,
	.param .u32 _Z14softmax_kernelPKfPfi_param_2
)
{
	.reg .pred 	%p<40>;
	.reg .b32 	%r<71>;
	.reg .b32 	%f<96>;
	.reg .b64 	%rd<12>;
	// demoted variable
	.shared .align 4 .b8 _ZZ14softmax_kernelPKfPfiE5s_val[128];
	ld.param.u64 	%rd4, [_Z14softmax_kernelPKfPfi_param_0];
	ld.param.u64 	%rd3, [_Z14softmax_kernelPKfPfi_param_1];
	ld.param.u32 	%r14, [_Z14softmax_kernelPKfPfi_param_2];
	cvta.to.global.u64 	%rd1, %rd4;
	mov.u32 	%r15, %ctaid.x;
	mov.u32 	%r70, %tid.x;
	mul.lo.s32 	%r2, %r14, %r15;
	and.b32  	%r3, %r70, 31;
	mov.u32 	%r4, %ntid.x;
	shr.u32 	%r5, %r4, 5;
	setp.ge.s32 	%p2, %r70, %r14;
	mov.f32 	%f90, 0fFF7FFFFF;
	@%p2 bra 	$L__BB0_3;
	mov.f32 	%f90, 0fFF7FFFFF;
	mov.u32 	%r68, %r70;
$L__BB0_2:
	add.s32 	%r16, %r68, %r2;
	mul.wide.s32 	%rd5, %r16, 4;
	add.s64 	%rd6, %rd1, %rd5;
	ld.global.f32 	%f20, [%rd6];
	max.f32 	%f90, %f90, %f20;
	add.s32 	%r68, %r68, %r4;
	setp.lt.s32 	%p3, %r68, %r14;
	@%p3 bra 	$L__BB0_2;
$L__BB0_3:
	mov.b32 	%r17, %f90;
	shfl.sync.down.b32	%r18|%p4, %r17, 16, 31, -1;
	mov.b32 	%f21, %r18;
	max.f32 	%f22, %f90, %f21;
	mov.b32 	%r19, %f22;
	shfl.sync.down.b32	%r20|%p5, %r19, 8, 31, -1;
	mov.b32 	%f23, %r20;
	max.f32 	%f24, %f22, %f23;
	mov.b32 	%r21, %f24;
	shfl.sync.down.b32	%r22|%p6, %r21, 4, 31, -1;
	mov.b32 	%f25, %r22;
	max.f32 	%f26, %f24, %f25;
	mov.b32 	%r23, %f26;
	shfl.sync.down.b32	%r24|%p7, %r23, 2, 31, -1;
	mov.b32 	%f27, %r24;
	max.f32 	%f28, %f26, %f27;
	mov.b32 	%r25, %f28;
	shfl.sync.down.b32	%r26|%p8, %r25, 1, 31, -1;
	mov.b32 	%f29, %r26;
	max.f32 	%f4, %f28, %f29;
	setp.ne.s32 	%p9, %r3, 0;
	shr.u32 	%r27, %r70, 3;
	and.b32  	%r28, %r27, 124;
	mov.u32 	%r29, _ZZ14softmax_kernelPKfPfiE5s_val;
	add.s32 	%r8, %r29, %r28;
	@%p9 bra 	$L__BB0_5;
	st.shared.f32 	[%r8], %f4;
$L__BB0_5:
	bar.sync 	0;
	setp.gt.u32 	%p11, %r70, 31;
	shl.b32 	%r30, %r3, 2;
	add.s32 	%r9, %r29, %r30;
	mov.pred 	%p39, 0;
	@%p11 bra 	$L__BB0_10;
	setp.ge.u32 	%p12, %r3, %r5;
	mov.f32 	%f91, 0fFF7FFFFF;
	@%p12 bra 	$L__BB0_8;
	ld.shared.f32 	%f91, [%r9];
$L__BB0_8:
	mov.b32 	%r32, %f91;
	shfl.sync.down.b32	%r33|%p14, %r32, 16, 31, -1;
	mov.b32 	%f31, %r33;
	max.f32 	%f32, %f91, %f31;
	mov.b32 	%r34, %f32;
	shfl.sync.down.b32	%r35|%p15, %r34, 8, 31, -1;
	mov.b32 	%f33, %r35;
	max.f32 	%f34, %f32, %f33;
	mov.b32 	%r36, %f34;
	shfl.sync.down.b32	%r37|%p16, %r36, 4, 31, -1;
	mov.b32 	%f35, %r37;
	max.f32 	%f36, %f34, %f35;
	mov.b32 	%r38, %f36;
	shfl.sync.down.b32	%r39|%p17, %r38, 2, 31, -1;
	mov.b32 	%f37, %r39;
	max.f32 	%f38, %f36, %f37;
	mov.b32 	%r40, %f38;
	shfl.sync.down.b32	%r41|%p18, %r40, 1, 31, -1;
	mov.b32 	%f39, %r41;
	max.f32 	%f7, %f38, %f39;
	setp.ne.s32 	%p19, %r70, 0;
	@%p19 bra 	$L__BB0_10;
	st.shared.f32 	[_ZZ14softmax_kernelPKfPfiE5s_val], %f7;
	mov.pred 	%p39, -1;
$L__BB0_10:
	setp.ge.s32 	%p21, %r70, %r14;
	bar.sync 	0;
	mov.f32 	%f93, 0f00000000;
	ld.shared.f32 	%f8, [_ZZ14softmax_kernelPKfPfiE5s_val];
	@%p21 bra 	$L__BB0_13;
	mov.f32 	%f93, 0f00000000;
	mov.u32 	%r69, %r70;
$L__BB0_12:
	add.s32 	%r42, %r69, %r2;
	mul.wide.s32 	%rd7, %r42, 4;
	add.s64 	%rd8, %rd1, %rd7;
	ld.global.f32 	%f42, [%rd8];
	sub.f32 	%f43, %f42, %f8;
	fma.rn.f32 	%f44, %f43, 0f3BBB989D, 0f3F000000;
	cvt.sat.f32.f32 	%f45, %f44;
	mov.f32 	%f46, 0f4B400001;
	mov.f32 	%f47, 0f437C0000;
	fma.rm.f32 	%f48, %f45, %f47, %f46;
	add.f32 	%f49, %f48, 0fCB40007F;
	neg.f32 	%f50, %f49;
	fma.rn.f32 	%f51, %f43, 0f3FB8AA3B, %f50;
	fma.rn.f32 	%f52, %f43, 0f32A57060, %f51;
	mov.b32 	%r43, %f48;
	shl.b32 	%r44, %r43, 23;
	mov.b32 	%f53, %r44;
	ex2.approx.ftz.f32 	%f54, %f52;
	fma.rn.f32 	%f93, %f54, %f53, %f93;
	add.s32 	%r69, %r69, %r4;
	setp.lt.s32 	%p22, %r69, %r14;
	@%p22 bra 	$L__BB0_12;
$L__BB0_13:
	setp.ne.s32 	%p23, %r3, 0;
	mov.b32 	%r45, %f93;
	shfl.sync.down.b32	%r46|%p24, %r45, 16, 31, -1;
	mov.b32 	%f55, %r46;
	add.f32 	%f56, %f93, %f55;
	mov.b32 	%r47, %f56;
	shfl.sync.down.b32	%r48|%p25, %r47, 8, 31, -1;
	mov.b32 	%f57, %r48;
	add.f32 	%f58, %f56, %f57;
	mov.b32 	%r49, %f58;
	shfl.sync.down.b32	%r50|%p26, %r49, 4, 31, -1;
	mov.b32 	%f59, %r50;
	add.f32 	%f60, %f58, %f59;
	mov.b32 	%r51, %f60;
	shfl.sync.down.b32	%r52|%p27, %r51, 2, 31, -1;
	mov.b32 	%f61, %r52;
	add.f32 	%f62, %f60, %f61;
	mov.b32 	%r53, %f62;
	shfl.sync.down.b32	%r54|%p28, %r53, 1, 31, -1;
	mov.b32 	%f63, %r54;
	add.f32 	%f95, %f62, %f63;
	@%p23 bra 	$L__BB0_15;
	st.shared.f32 	[%r8], %f95;
$L__BB0_15:
	setp.gt.u32 	%p29, %r70, 31;
	bar.sync 	0;
	@%p29 bra 	$L__BB0_19;
	setp.ge.u32 	%p30, %r3, %r5;
	mov.f32 	%f94, 0f00000000;
	@%p30 bra 	$L__BB0_18;
	ld.shared.f32 	%f94, [%r9];
$L__BB0_18:
	mov.b32 	%r55, %f94;
	shfl.sync.down.b32	%r56|%p31, %r55, 16, 31, -1;
	mov.b32 	%f65, %r56;
	add.f32 	%f66, %f94, %f65;
	mov.b32 	%r57, %f66;
	shfl.sync.down.b32	%r58|%p32, %r57, 8, 31, -1;
	mov.b32 	%f67, %r58;
	add.f32 	%f68, %f66, %f67;
	mov.b32 	%r59, %f68;
	shfl.sync.down.b32	%r60|%p33, %r59, 4, 31, -1;
	mov.b32 	%f69, %r60;
	add.f32 	%f70, %f68, %f69;
	mov.b32 	%r61, %f70;
	shfl.sync.down.b32	%r62|%p34, %r61, 2, 31, -1;
	mov.b32 	%f71, %r62;
	add.f32 	%f72, %f70, %f71;
	mov.b32 	%r63, %f72;
	shfl.sync.down.b32	%r64|%p35, %r63, 1, 31, -1;
	mov.b32 	%f73, %r64;
	add.f32 	%f95, %f72, %f73;
$L__BB0_19:
	not.pred 	%p36, %p39;
	@%p36 bra 	$L__BB0_21;
	st.shared.f32 	[_ZZ14softmax_kernelPKfPfiE5s_val], %f95;
$L__BB0_21:
	setp.ge.s32 	%p37, %r70, %r14;
	bar.sync 	0;
	@%p37 bra 	$L__BB0_24;
	ld.shared.f32 	%f17, [_ZZ14softmax_kernelPKfPfiE5s_val];
	cvta.to.global.u64 	%rd2, %rd3;
$L__BB0_23:
	add.s32 	%r65, %r70, %r2;
	mul.wide.s32 	%rd9, %r65, 4;
	add.s64 	%rd10, %rd1, %rd9;
	ld.global.f32 	%f74, [%rd10];
	sub.f32 	%f75, %f74, %f8;
	fma.rn.f32 	%f76, %f75, 0f3BBB989D, 0f3F000000;
	cvt.sat.f32.f32 	%f77, %f76;
	mov.f32 	%f78, 0f4B400001;
	mov.f32 	%f79, 0f437C0000;
	fma.rm.f32 	%f80, %f77, %f79, %f78;
	add.f32 	%f81, %f80, 0fCB40007F;
	neg.f32 	%f82, %f81;
	fma.rn.f32 	%f83, %f75, 0f3FB8AA3B, %f82;
	fma.rn.f32 	%f84, %f75, 0f32A57060, %f83;
	mov.b32 	%r66, %f80;
	shl.b32 	%r67, %r66, 23;
	mov.b32 	%f85, %r67;
	ex2.approx.ftz.f32 	%f86, %f84;
	mul.f32 	%f87, %f86, %f85;
	div.rn.f32 	%f88, %f87, %f17;
	add.s64 	%rd11, %rd2, %rd9;
	st.global.f32 	[%rd11], %f88;
	add.s32 	%r70, %r70, %r4;
	setp.lt.s32 	%p38, %r70, %r14;
	@%p38 bra 	$L__BB0_23;
$L__BB0_24:
	ret;

}


// ===== COMPILED SASS (sm_100) =====

	.target	sm_100

	.elftype	@"ET_EXEC"


//--------------------- .note.nv.tkinfo           --------------------------
	.section	.note.nv.tkinfo,"",@"SHT_NOTE"
	.sectionflags	@"SHF_NOTE_NV_TKINFO"
	.tkinfo
        /*0018*/ 	.word	0x00000002
        /*0030*/ 	.string	""
        /*0030*/ 	.string	"ptxas"
        /*0030*/ 	.string	"Cuda compilation tools, release 13.0, V13.0.88"
        /*0030*/ 	.string	"Build cuda_13.0.r13.0/compiler.36424714_0"
        /*0030*/ 	.string	"-arch sm_100 -m 64 "



//--------------------- .note.nv.cuinfo           --------------------------
	.section	.note.nv.cuinfo,"",@"SHT_NOTE"
	.sectionflags	@"SHF_NOTE_NV_CUINFO"
        /*0018*/ 	.short	0x0002
        /*001a*/ 	.short	0x0064
        /*001c*/ 	.short	0x0082
	.zero		2


//--------------------- .nv.info                  --------------------------
	.section	.nv.info,"",@"SHT_CUDA_INFO"
	.align	4


	//----- nvinfo : EIATTR_REGCOUNT
	.align		4
        /*0000*/ 	.byte	0x04, 0x2f
        /*0002*/ 	.short	(.L_1 - .L_0)
	.align		4
.L_0:
        /*0004*/ 	.word	index@(_Z14softmax_kernelPKfPfi)
        /*0008*/ 	.word	0x00000016


	//----- nvinfo : EIATTR_FRAME_SIZE
	.align		4
.L_1:
        /*000c*/ 	.byte	0x04, 0x11
        /*000e*/ 	.short	(.L_3 - .L_2)
	.align		4
.L_2:
        /*0010*/ 	.word	index@($__internal_0_$__cuda_sm3x_div_rn_noftz_f32_slowpath)
        /*0014*/ 	.word	0x00000000


	//----- nvinfo : EIATTR_FRAME_SIZE
	.align		4
.L_3:
        /*0018*/ 	.byte	0x04, 0x11
        /*001a*/ 	.short	(.L_5 - .L_4)
	.align		4
.L_4:
        /*001c*/ 	.word	index@(_Z14softmax_kernelPKfPfi)
        /*0020*/ 	.word	0x00000000


	//----- nvinfo : EIATTR_MIN_STACK_SIZE
	.align		4
.L_5:
        /*0024*/ 	.byte	0x04, 0x12
        /*0026*/ 	.short	(.L_7 - .L_6)
	.align		4
.L_6:
        /*0028*/ 	.word	index@(_Z14softmax_kernelPKfPfi)
        /*002c*/ 	.word	0x00000000
.L_7:


//--------------------- .nv.compat                --------------------------
	.section	.nv.compat,"",@"SHT_CUDA_COMPAT_INFO"
	.align	4
        /*0000*/ 	.byte	0x02, 0x09, 0x00, 0x00, 0x02, 0x02, 0x01, 0x00, 0x02, 0x05, 0x05, 0x00, 0x03, 0x07, 0x01, 0x01
        /*0010*/ 	.byte	0x02, 0x03, 0x00, 0x00, 0x02, 0x06, 0x01, 0x00, 0x04, 0x0b, 0x08, 0x00, 0x01, 0x00, 0x00, 0x00
        /*0020*/ 	.byte	0x00, 0x00, 0x00, 0x00


//--------------------- .nv.info._Z14softmax_kernelPKfPfi --------------------------
	.section	.nv.info._Z14softmax_kernelPKfPfi,"",@"SHT_CUDA_INFO"
	.sectionflags	@""
	.align	4


	//----- nvinfo : EIATTR_CUDA_API_VERSION
	.align		4
        /*0000*/ 	.byte	0x04, 0x37
        /*0002*/ 	.short	(.L_9 - .L_8)
.L_8:
        /*0004*/ 	.word	0x00000082


	//----- nvinfo : EIATTR_KPARAM_INFO
	.align		4
.L_9:
        /*0008*/ 	.byte	0x04, 0x17
        /*000a*/ 	.short	(.L_11 - .L_10)
.L_10:
        /*000c*/ 	.word	0x00000000
        /*0010*/ 	.short	0x0002
        /*0012*/ 	.short	0x0010
        /*0014*/ 	.byte	0x00, 0xf0, 0x11, 0x00


	//----- nvinfo : EIATTR_KPARAM_INFO
	.align		4
.L_11:
        /*0018*/ 	.byte	0x04, 0x17
        /*001a*/ 	.short	(.L_13 - .L_12)
.L_12:
        /*001c*/ 	.word	0x00000000
        /*0020*/ 	.short	0x0001
        /*0022*/ 	.short	0x0008
        /*0024*/ 	.byte	0x00, 0xf5, 0x21, 0x00


	//----- nvinfo : EIATTR_KPARAM_INFO
	.align		4
.L_13:
        /*0028*/ 	.byte	0x04, 0x17
        /*002a*/ 	.short	(.L_15 - .L_14)
.L_14:
        /*002c*/ 	.word	0x00000000
        /*0030*/ 	.short	0x0000
        /*0032*/ 	.short	0x0000
        /*0034*/ 	.byte	0x00, 0xf5, 0x21, 0x00


	//----- nvinfo : EIATTR_SPARSE_MMA_MASK
	.align		4
.L_15:
        /*0038*/ 	.byte	0x03, 0x50
        /*003a*/ 	.short	0x0000


	//----- nvinfo : EIATTR_MAXREG_COUNT
	.align		4
        /*003c*/ 	.byte	0x03, 0x1b
        /*003e*/ 	.short	0x00ff


	//----- nvinfo : EIATTR_NUM_BARRIERS
	.align		4
        /*0040*/ 	.byte	0x02, 0x4c
        /*0042*/ 	.byte	0x01
	.zero		1


	//----- nvinfo : EIATTR_MERCURY_ISA_VERSION
	.align		4
        /*0044*/ 	.byte	0x03, 0x5f
        /*0046*/ 	.short	0x0101


	//----- nvinfo : EIATTR_COOP_GROUP_MASK_REGIDS
	.align		4
        /*0048*/ 	.byte	0x04, 0x29
        /*004a*/ 	.short	(.L_17 - .L_16)


	//   ....[0]....
.L_16:
        /*004c*/ 	.word	0xffffffff


	//   ....[1]....
        /*0050*/ 	.word	0xffffffff


	//   ....[2]....
        /*0054*/ 	.word	0xffffffff


	//   ....[3]....
        /*0058*/ 	.word	0xffffffff


	//   ....[4]....
        /*005c*/ 	.word	0xffffffff


	//   ....[5]....
        /*0060*/ 	.word	0xffffffff


	//   ....[6]....
        /*0064*/ 	.word	0xffffffff


	//   ....[7]....
        /*0068*/ 	.word	0xffffffff


	//   ....[8]....
        /*006c*/ 	.word	0xffffffff


	//   ....[9]....
        /*0070*/ 	.word	0xffffffff


	//   ....[10]....
        /*0074*/ 	.word	0xffffffff


	//   ....[11]....
        /*0078*/ 	.word	0xffffffff


	//   ....[12]....
        /*007c*/ 	.word	0xffffffff


	//   ....[13]....
        /*0080*/ 	.word	0xffffffff


	//   ....[14]....
        /*0084*/ 	.word	0xffffffff


	//   ....[15]....
        /*0088*/ 	.word	0xffffffff


	//   ....[16]....
        /*008c*/ 	.word	0xffffffff


	//   ....[17]....
        /*0090*/ 	.word	0xffffffff


	//   ....[18]....
        /*0094*/ 	.word	0xffffffff


	//   ....[19]....
        /*0098*/ 	.word	0xffffffff


	//   ....[20]....
        /*009c*/ 	.word	0x0500000c


	//   ....[21]....
        /*00a0*/ 	.word	0x0500000c


	//   ....[22]....
        /*00a4*/ 	.word	0x0500000c


	//   ....[23]....
        /*00a8*/ 	.word	0x0500000c


	//   ....[24]....
        /*00ac*/ 	.word	0x0500000c


	//   ....[25]....
        /*00b0*/ 	.word	0x0500000c


	//   ....[26]....
        /*00b4*/ 	.word	0x0500000c


	//   ....[27]....
        /*00b8*/ 	.word	0x0500000c


	//   ....[28]....
        /*00bc*/ 	.word	0x0500000c


	//   ....[29]....
        /*00c0*/ 	.word	0x0500000c


	//----- nvinfo : EIATTR_COOP_GROUP_INSTR_OFFSETS
	.align		4
.L_17:
        /*00c4*/ 	.byte	0x04, 0x28
        /*00c6*/ 	.short	(.L_19 - .L_18)


	//   ....[0]....
.L_18:
        /*00c8*/ 	.word	0x00000150


	//   ....[1]....
        /*00cc*/ 	.word	0x000001d0


	//   ....[2]....
        /*00d0*/ 	.word	0x00000200


	//   ....[3]....
        /*00d4*/ 	.word	0x00000220


	//   ....[4]....
        /*00d8*/ 	.word	0x00000250


	//   ....[5]....
        /*00dc*/ 	.word	0x00000320


	//   ....[6]....
        /*00e0*/ 	.word	0x00000340


	//   ....[7]....
        /*00e4*/ 	.word	0x00000360


	//   ....[8]....
        /*00e8*/ 	.word	0x00000380


	//   ....[9]....
        /*00ec*/ 	.word	0x000003a0


	//   ....[10]....
        /*00f0*/ 	.word	0x000005b0


	//   ....[11]....
        /*00f4*/ 	.word	0x000005e0


	//   ....[12]....
        /*00f8*/ 	.word	0x00000600


	//   ....[13]....
        /*00fc*/ 	.word	0x00000620


	//   ....[14]....
        /*0100*/ 	.word	0x00000640


	//   ....[15]....
        /*0104*/ 	.word	0x000006f0


	//   ....[16]....
        /*0108*/ 	.word	0x00000710


	//   ....[17]....
        /*010c*/ 	.word	0x00000730


	//   ....[18]....
        /*0110*/ 	.word	0x00000750


	//   ....[19]....
        /*0114*/ 	.word	0x00000770


	//   ....[20]....
        /*0118*/ 	.word	0x00000aa0


	//   ....[21]....
        /*011c*/ 	.word	0x00000b10


	//   ....[22]....
        /*0120*/ 	.word	0x00000b80


	//   ....[23]....
        /*0124*/ 	.word	0x00000bf0


	//   ....[24]....
        /*0128*/ 	.word	0x00000c60


	//   ....[25]....
        /*012c*/ 	.word	0x00000ce0


	//   ....[26]....
        /*0130*/ 	.word	0x00000d50


	//   ....[27]....
        /*0134*/ 	.word	0x00000dc0


	//   ....[28]....
        /*0138*/ 	.word	0x00000e30


	//   ....[29]....
        /*013c*/ 	.word	0x00000ea0


	//----- nvinfo : EIATTR_VRC_CTA_INIT_COUNT
	.align		4
.L_19:
        /*0140*/ 	.byte	0x02, 0x4a
	.zero		1
	.zero		1


	//----- nvinfo : EIATTR_EXIT_INSTR_OFFSETS
	.align		4
        /*0144*/ 	.byte	0x04, 0x1c
        /*0146*/ 	.short	(.L_21 - .L_20)


	//   ....[0]....
.L_20:
        /*0148*/ 	.word	0x000007e0


	//   ....[1]....
        /*014c*/ 	.word	0x00000a40


	//----- nvinfo : EIATTR_CRS_STACK_SIZE
	.align		4
.L_21:
        /*0150*/ 	.byte	0x04, 0x1e
        /*0152*/ 	.short	(.L_23 - .L_22)
.L_22:
        /*0154*/ 	.word	0x00000000


	//----- nvinfo : EIATTR_CBANK_PARAM_SIZE
	.align		4
.L_23:
        /*0158*/ 	.byte	0x03, 0x19
        /*015a*/ 	.short	0x0014


	//----- nvinfo : EIATTR_PARAM_CBANK
	.align		4
        /*015c*/ 	.byte	0x04, 0x0a
        /*015e*/ 	.short	(.L_25 - .L_24)
	.align		4
.L_24:
        /*0160*/ 	.word	index@(.nv.constant0._Z14softmax_kernelPKfPfi)
        /*0164*/ 	.short	0x0380
        /*0166*/ 	.short	0x0014


	//----- nvinfo : EIATTR_SW_WAR
	.align		4
.L_25:
        /*0168*/ 	.byte	0x04, 0x36
        /*016a*/ 	.short	(.L_27 - .L_26)
.L_26:
        /*016c*/ 	.word	0x00000008
.L_27:


//--------------------- .nv.callgraph             --------------------------
	.section	.nv.callgraph,"",@"SHT_CUDA_CALLGRAPH"
	.align	4
	.sectionentsize	8
	.align		4
        /*0000*/ 	.word	0x00000000
	.align		4
        /*0004*/ 	.word	0xffffffff
	.align		4
        /*0008*/ 	.word	0x00000000
	.align		4
        /*000c*/ 	.word	0xfffffffe
	.align		4
        /*0010*/ 	.word	0x00000000
	.align		4
        /*0014*/ 	.word	0xfffffffd
	.align		4
        /*0018*/ 	.word	0x00000000
	.align		4
        /*001c*/ 	.word	0xfffffffc


//--------------------- .text._Z14softmax_kernelPKfPfi --------------------------
	.section	.text._Z14softmax_kernelPKfPfi,"ax",@progbits
	.align	128
        .global         _Z14softmax_kernelPKfPfi
        .type           _Z14softmax_kernelPKfPfi,@function
        .size           _Z14softmax_kernelPKfPfi,(.L_x_38 - _Z14softmax_kernelPKfPfi)
        .other          _Z14softmax_kernelPKfPfi,@"STO_CUDA_ENTRY STV_DEFAULT"
_Z14softmax_kernelPKfPfi:
.text._Z14softmax_kernelPKfPfi:
[----:B------:R-:W-:Y:S01]  /*0000*/  LDC R1, c[0x0][0x37c] ;  /* 0x0000df00ff017b82 */ /* 0x000fe20000000800 */
[----:B------:R-:W0:Y:S07]  /*0010*/  S2R R2, SR_TID.X ;  /* 0x0000000000027919 */ /* 0x000e2e0000002100 */
[----:B------:R-:W0:Y:S01]  /*0020*/  LDC R3, c[0x0][0x390] ;  /* 0x0000e400ff037b82 */ /* 0x000e220000000800 */
[----:B------:R-:W1:Y:S01]  /*0030*/  LDCU.64 UR6, c[0x0][0x358] ;  /* 0x00006b00ff0677ac */ /* 0x000e620008000a00 */
[----:B------:R-:W-:Y:S01]  /*0040*/  BSSY.RECONVERGENT B0, `(.L_x_0) ;  /* 0x0000010000007945 */ /* 0x000fe20003800200 */
[----:B------:R-:W-:Y:S01]  /*0050*/  IMAD.MOV.U32 R8, RZ, RZ, -0x800001 ;  /* 0xff7fffffff087424 */ /* 0x000fe200078e00ff */
[----:B------:R-:W2:Y:S04]  /*0060*/  LDCU UR9, c[0x0][0x360] ;  /* 0x00006c00ff0977ac */ /* 0x000ea80008000800 */
[----:B------:R-:W3:Y:S01]  /*0070*/  S2UR UR8, SR_CTAID.X ;  /* 0x00000000000879c3 */ /* 0x000ee20000002500 */
[----:B0-----:R-:W-:-:S13]  /*0080*/  ISETP.GE.AND P0, PT, R2, R3, PT ;  /* 0x000000030200720c */ /* 0x001fda0003f06270 */
[----:B-123--:R-:W-:Y:S05]  /*0090*/  @P0 BRA `(.L_x_1) ;  /* 0x0000000000280947 */ /* 0x00efea0003800000 */
[----:B------:R-:W0:Y:S01]  /*00a0*/  LDC.64 R6, c[0x0][0x380] ;  /* 0x0000e000ff067b82 */ /* 0x000e220000000a00 */
[----:B------:R-:W-:Y:S02]  /*00b0*/  IMAD.MOV.U32 R8, RZ, RZ, -0x800001 ;  /* 0xff7fffffff087424 */ /* 0x000fe400078e00ff */
[----:B------:R-:W-:-:S07]  /*00c0*/  IMAD.MOV.U32 R0, RZ, RZ, R2 ;  /* 0x000000ffff007224 */ /* 0x000fce00078e0002 */
.L_x_2:
[----:B------:R-:W-:-:S04]  /*00d0*/  IMAD R5, R3, UR8, R0 ;  /* 0x0000000803057c24 */ /* 0x000fc8000f8e0200 */
[----:B0-----:R-:W-:-:S06]  /*00e0*/  IMAD.WIDE R4, R5, 0x4, R6 ;  /* 0x0000000405047825 */ /* 0x001fcc00078e0206 */
[----:B------:R-:W2:Y:S01]  /*00f0*/  LDG.E R5, desc[UR6][R4.64] ;  /* 0x0000000604057981 */ /* 0x000ea2000c1e1900 */
[----:B------:R-:W-:-:S04]  /*0100*/  IADD3 R0, PT, PT, R0, UR9, RZ ;  /* 0x0000000900007c10 */ /* 0x000fc8000fffe0ff */
[----:B------:R-:W-:Y:S02]  /*0110*/  ISETP.GE.AND P0, PT, R0, R3, PT ;  /* 0x000000030000720c */ /* 0x000fe40003f06270 */
[----:B--2---:R-:W-:-:S11]  /*0120*/  FMNMX R8, R5, R8, !PT ;  /* 0x0000000805087209 */ /* 0x004fd60007800000 */
[----:B------:R-:W-:Y:S05]  /*0130*/  @!P0 BRA `(.L_x_2) ;  /* 0xfffffffc00e48947 */ /* 0x000fea000383ffff */
.L_x_1:
[----:B------:R-:W-:Y:S05]  /*0140*/  BSYNC.RECONVERGENT B0 ;  /* 0x0000000000007941 */ /* 0x000fea0003800200 */
.L_x_0:
[----:B------:R-:W0:Y:S01]  /*0150*/  SHFL.DOWN PT, R5, R8, 0x10, 0x1f ;  /* 0x0a001f0008057f89 */ /* 0x000e2200000e0000 */
[----:B------:R-:W1:Y:S01]  /*0160*/  S2UR UR5, SR_CgaCtaId ;  /* 0x00000000000579c3 */ /* 0x000e620000008800 */
[----:B------:R-:W-:Y:S01]  /*0170*/  UMOV UR4, 0x400 ;  /* 0x0000040000047882 */ /* 0x000fe20000000000 */
[----:B------:R-:W-:Y:S02]  /*0180*/  ISETP.GT.U32.AND P2, PT, R2, 0x1f, PT ;  /* 0x0000001f0200780c */ /* 0x000fe40003f44070 */
[----:B------:R-:W-:Y:S02]  /*0190*/  PLOP3.LUT P1, PT, PT, PT, PT, 0x8, 0x80 ;  /* 0x000000000080781c */ /* 0x000fe40003f2e170 */
[----:B0-----:R-:W-:Y:S01]  /*01a0*/  FMNMX R5, R5, R8, !PT ;  /* 0x0000000805057209 */ /* 0x001fe20007800000 */
[----:B-1----:R-:W-:Y:S02]  /*01b0*/  ULEA UR4, UR5, UR4, 0x18 ;  /* 0x0000000405047291 */ /* 0x002fe4000f8ec0ff */
[----:B------:R-:W-:-:S02]  /*01c0*/  USHF.R.U32.HI UR5, URZ, 0x5, UR9 ;  /* 0x00000005ff057899 */ /* 0x000fc40008011609 */
[----:B------:R-:W0:Y:S02]  /*01d0*/  SHFL.DOWN PT, R0, R5, 0x8, 0x1f ;  /* 0x09001f0005007f89 */ /* 0x000e2400000e0000 */
[----:B0-----:R-:W-:Y:S02]  /*01e0*/  FMNMX R4, R5, R0, !PT ;  /* 0x0000000005047209 */ /* 0x001fe40007800000 */
[----:B------:R-:W-:-:S03]  /*01f0*/  SHF.R.U32.HI R5, RZ, 0x3, R2 ;  /* 0x00000003ff057819 */ /* 0x000fc60000011602 */
[----:B------:R-:W0:Y:S02]  /*0200*/  SHFL.DOWN PT, R7, R4, 0x4, 0x1f ;  /* 0x08801f0004077f89 */ /* 0x000e2400000e0000 */
[----:B0-----:R-:W-:-:S05]  /*0210*/  FMNMX R7, R4, R7, !PT ;  /* 0x0000000704077209 */ /* 0x001fca0007800000 */
[----:B------:R-:W0:Y:S02]  /*0220*/  SHFL.DOWN PT, R0, R7, 0x2, 0x1f ;  /* 0x08401f0007007f89 */ /* 0x000e2400000e0000 */
[----:B0-----:R-:W-:Y:S02]  /*0230*/  FMNMX R9, R7, R0, !PT ;  /* 0x0000000007097209 */ /* 0x001fe40007800000 */
[----:B------:R-:W-:-:S03]  /*0240*/  LOP3.LUT R0, R2, 0x1f, RZ, 0xc0, !PT ;  /* 0x0000001f02007812 */ /* 0x000fc600078ec0ff */
[----:B------:R-:W0:Y:S01]  /*0250*/  SHFL.DOWN PT, R6, R9, 0x1, 0x1f ;  /* 0x08201f0009067f89 */ /* 0x000e2200000e0000 */
[C---:B------:R-:W-:Y:S02]  /*0260*/  ISETP.NE.AND P0, PT, R0.reuse, RZ, PT ;  /* 0x000000ff0000720c */ /* 0x040fe40003f05270 */
[----:B------:R-:W-:Y:S02]  /*0270*/  LEA R7, R0, UR4, 0x2 ;  /* 0x0000000400077c11 */ /* 0x000fe4000f8e10ff */
[----:B0-----:R-:W-:Y:S02]  /*0280*/  FMNMX R11, R9, R6, !PT ;  /* 0x00000006090b7209 */ /* 0x001fe40007800000 */
[----:B------:R-:W-:-:S07]  /*0290*/  LOP3.LUT R6, R5, 0x7c, RZ, 0xc0, !PT ;  /* 0x0000007c05067812 */ /* 0x000fce00078ec0ff */
[----:B------:R0:W-:Y:S01]  /*02a0*/  @!P0 STS [R6+UR4], R11 ;  /* 0x0000000b06008988 */ /* 0x0001e20008000804 */
[----:B------:R-:W-:Y:S06]  /*02b0*/  BAR.SYNC.DEFER_BLOCKING 0x0 ;  /* 0x0000000000007b1d */ /* 0x000fec0000010000 */
[----:B------:R-:W-:Y:S05]  /*02c0*/  @P2 BRA `(.L_x_3) ;  /* 0x0000000000482947 */ /* 0x000fea0003800000 */
[----:B------:R-:W-:Y:S01]  /*02d0*/  ISETP.GE.U32.AND P2, PT, R0, UR5, PT ;  /* 0x0000000500007c0c */ /* 0x000fe2000bf46070 */
[----:B------:R-:W-:Y:S01]  /*02e0*/  IMAD.MOV.U32 R4, RZ, RZ, -0x800001 ;  /* 0xff7fffffff047424 */ /* 0x000fe200078e00ff */
[----:B------:R-:W-:-:S11]  /*02f0*/  UMOV UR10, 0xffffffff ;  /* 0xffffffff000a7882 */ /* 0x000fd60000000000 */
[----:B------:R1:W2:Y:S01]  /*0300*/  @!P2 LDS R4, [R7] ;  /* 0x000000000704a984 */ /* 0x0002a20000000800 */
[----:B------:R-:W-:Y:S05]  /*0310*/  BRA.DIV UR10, `(.L_x_4) ;  /* 0x000000060acc7947 */ /* 0x000fea000b800000 */
[----:B--2---:R-:W2:Y:S02]  /*0320*/  SHFL.DOWN PT, R5, R4, 0x10, 0x1f ;  /* 0x0a001f0004057f89 */ /* 0x004ea400000e0000 */
[----:B--2---:R-:W-:-:S05]  /*0330*/  FMNMX R5, R5, R4, !PT ;  /* 0x0000000405057209 */ /* 0x004fca0007800000 */
[----:B------:R-:W2:Y:S02]  /*0340*/  SHFL.DOWN PT, R8, R5, 0x8, 0x1f ;  /* 0x09001f0005087f89 */ /* 0x000ea400000e0000 */
[----:B--2---:R-:W-:-:S05]  /*0350*/  FMNMX R8, R5, R8, !PT ;  /* 0x0000000805087209 */ /* 0x004fca0007800000 */
[----:B------:R-:W2:Y:S02]  /*0360*/  SHFL.DOWN PT, R9, R8, 0x4, 0x1f ;  /* 0x08801f0008097f89 */ /* 0x000ea400000e0000 */
[----:B--2---:R-:W-:-:S05]  /*0370*/  FMNMX R9, R8, R9, !PT ;  /* 0x0000000908097209 */ /* 0x004fca0007800000 */
[----:B------:R-:W2:Y:S02]  /*0380*/  SHFL.DOWN PT, R10, R9, 0x2, 0x1f ;  /* 0x08401f00090a7f89 */ /* 0x000ea400000e0000 */
[----:B--2---:R-:W-:-:S05]  /*0390*/  FMNMX R10, R9, R10, !PT ;  /* 0x0000000a090a7209 */ /* 0x004fca0007800000 */
[----:B0-----:R0:W2:Y:S02]  /*03a0*/  SHFL.DOWN PT, R11, R10, 0x1, 0x1f ;  /* 0x08201f000a0b7f89 */ /* 0x0010a400000e0000 */
.L_x_19:
[----:B------:R-:W-:Y:S02]  /*03b0*/  ISETP.NE.AND P2, PT, R2, RZ, PT ;  /* 0x000000ff0200720c */ /* 0x000fe40003f45270 */
[----:B--2---:R-:W-:-:S11]  /*03c0*/  FMNMX R11, R10, R11, !PT ;  /* 0x0000000b0a0b7209 */ /* 0x004fd60007800000 */
[----:B------:R2:W-:Y:S01]  /*03d0*/  @!P2 STS [UR4], R11 ;  /* 0x0000000bff00a988 */ /* 0x0005e20008000804 */
[----:B------:R-:W-:-:S13]  /*03e0*/  @!P2 PLOP3.LUT P1, PT, PT, PT, PT, 0x80, 0x8 ;  /* 0x000000000008a81c */ /* 0x000fda0003f2f070 */
.L_x_3:
[----:B------:R-:W-:Y:S05]  /*03f0*/  WARPSYNC.ALL ;  /* 0x0000000000007948 */ /* 0x000fea0003800000 */
[----:B------:R-:W-:Y:S01]  /*0400*/  ISETP.GE.AND P2, PT, R2, R3, PT ;  /* 0x000000030200720c */ /* 0x000fe20003f46270 */
[----:B------:R-:W-:Y:S01]  /*0410*/  BAR.SYNC.DEFER_BLOCKING 0x0 ;  /* 0x0000000000007b1d */ /* 0x000fe20000010000 */
[----:B------:R-:W-:-:S05]  /*0420*/  IMAD.MOV.U32 R9, RZ, RZ, RZ ;  /* 0x000000ffff097224 */ /* 0x000fca00078e00ff */
[----:B------:R-:W-:Y:S01]  /*0430*/  BSSY.RECONVERGENT B0, `(.L_x_5) ;  /* 0x0000017000007945 */ /* 0x000fe20003800200 */
[----:B------:R-:W3:Y:S05]  /*0440*/  LDS R8, [UR4] ;  /* 0x00000004ff087984 */ /* 0x000eea0008000800 */
[----:B------:R-:W-:Y:S05]  /*0450*/  @P2 BRA `(.L_x_6) ;  /* 0x0000000000502947 */ /* 0x000fea0003800000 */
[----:B------:R-:W4:Y:S01]  /*0460*/  LDC.64 R4, c[0x0][0x380] ;  /* 0x0000e000ff047b82 */ /* 0x000f220000000a00 */
[----:B------:R-:W-:Y:S02]  /*0470*/  HFMA2 R9, -RZ, RZ, 0, 0 ;  /* 0x00000000ff097431 */ /* 0x000fe400000001ff */
[----:B------:R-:W-:-:S07]  /*0480*/  IMAD.MOV.U32 R12, RZ, RZ, R2 ;  /* 0x000000ffff0c7224 */ /* 0x000fce00078e0002 */
.L_x_7:
[----:B0-2---:R-:W-:-:S04]  /*0490*/  IMAD R11, R3, UR8, R12 ;  /* 0x00000008030b7c24 */ /* 0x005fc8000f8e020c */
[----:B----4-:R-:W-:-:S06]  /*04a0*/  IMAD.WIDE R10, R11, 0x4, R4 ;  /* 0x000000040b0a7825 */ /* 0x010fcc00078e0204 */
[----:B------:R-:W3:Y:S01]  /*04b0*/  LDG.E R11, desc[UR6][R10.64] ;  /* 0x000000060a0b7981 */ /* 0x000ee2000c1e1900 */
[----:B------:R-:W-:Y:S01]  /*04c0*/  IMAD.MOV.U32 R14, RZ, RZ, 0x3bbb989d ;  /* 0x3bbb989dff0e7424 */ /* 0x000fe200078e00ff */
[----:B------:R-:W-:Y:S01]  /*04d0*/  MOV R15, 0x437c0000 ;  /* 0x437c0000000f7802 */ /* 0x000fe20000000f00 */
[----:B------:R-:W-:-:S05]  /*04e0*/  VIADD R12, R12, UR9 ;  /* 0x000000090c0c7c36 */ /* 0x000fca0008000000 */
[----:B------:R-:W-:Y:S01]  /*04f0*/  ISETP.GE.AND P2, PT, R12, R3, PT ;  /* 0x000000030c00720c */ /* 0x000fe20003f46270 */
[----:B---3--:R-:W-:-:S04]  /*0500*/  FADD R13, -R8, R11 ;  /* 0x0000000b080d7221 */ /* 0x008fc80000000100 */
[----:B------:R-:W-:-:S04]  /*0510*/  FFMA.SAT R14, R13, R14, 0.5 ;  /* 0x3f0000000d0e7423 */ /* 0x000fc8000000200e */
[----:B------:R-:W-:-:S04]  /*0520*/  FFMA.RM R14, R14, R15, 12582913 ;  /* 0x4b4000010e0e7423 */ /* 0x000fc8000000400f */
[C---:B------:R-:W-:Y:S01]  /*0530*/  FADD R16, R14.reuse, -12583039 ;  /* 0xcb40007f0e107421 */ /* 0x040fe20000000000 */
[----:B------:R-:W-:-:S03]  /*0540*/  IMAD.SHL.U32 R14, R14, 0x800000, RZ ;  /* 0x008000000e0e7824 */ /* 0x000fc600078e00ff */
[----:B------:R-:W-:-:S04]  /*0550*/  FFMA R16, R13, 1.4426950216293334961, -R16 ;  /* 0x3fb8aa3b0d107823 */ /* 0x000fc80000000810 */
[----:B------:R-:W-:-:S06]  /*0560*/  FFMA R16, R13, 1.925963033500011079e-08, R16 ;  /* 0x32a570600d107823 */ /* 0x000fcc0000000010 */
[----:B------:R-:W0:Y:S02]  /*0570*/  MUFU.EX2 R16, R16 ;  /* 0x0000001000107308 */ /* 0x000e240000000800 */
[----:B0-----:R-:W-:Y:S01]  /*0580*/  FFMA R9, R14, R16, R9 ;  /* 0x000000100e097223 */ /* 0x001fe20000000009 */
[----:B------:R-:W-:Y:S06]  /*0590*/  @!P2 BRA `(.L_x_7) ;  /* 0xfffffffc00bca947 */ /* 0x000fec000383ffff */
.L_x_6:
[----:B------:R-:W-:Y:S05]  /*05a0*/  BSYNC.RECONVERGENT B0 ;  /* 0x0000000000007941 */ /* 0x000fea0003800200 */
.L_x_5:
[----:B------:R-:W4:Y:S01]  /*05b0*/  SHFL.DOWN PT, R4, R9, 0x10, 0x1f ;  /* 0x0a001f0009047f89 */ /* 0x000f2200000e0000 */
[----:B------:R-:W-:Y:S01]  /*05c0*/  BSSY B0, `(.L_x_8) ;  /* 0x000001d000007945 */ /* 0x000fe20003800000 */
[----:B----4-:R-:W-:-:S05]  /*05d0*/  FADD R4, R4, R9 ;  /* 0x0000000904047221 */ /* 0x010fca0000000000 */
[----:B------:R-:W4:Y:S02]  /*05e0*/  SHFL.DOWN PT, R5, R4, 0x8, 0x1f ;  /* 0x09001f0004057f89 */ /* 0x000f2400000e0000 */
[----:B----4-:R-:W-:-:S05]  /*05f0*/  FADD R5, R4, R5 ;  /* 0x0000000504057221 */ /* 0x010fca0000000000 */
[----:B0-----:R-:W0:Y:S02]  /*0600*/  SHFL.DOWN PT, R10, R5, 0x4, 0x1f ;  /* 0x08801f00050a7f89 */ /* 0x001e2400000e0000 */
[----:B0-----:R-:W-:-:S05]  /*0610*/  FADD R10, R5, R10 ;  /* 0x0000000a050a7221 */ /* 0x001fca0000000000 */
[----:B--2---:R-:W0:Y:S02]  /*0620*/  SHFL.DOWN PT, R11, R10, 0x2, 0x1f ;  /* 0x08401f000a0b7f89 */ /* 0x004e2400000e0000 */
[----:B0-----:R-:W-:-:S05]  /*0630*/  FADD R11, R10, R11 ;  /* 0x0000000b0a0b7221 */ /* 0x001fca0000000000 */
[----:B------:R-:W0:Y:S02]  /*0640*/  SHFL.DOWN PT, R12, R11, 0x1, 0x1f ;  /* 0x08201f000b0c7f89 */ /* 0x000e2400000e0000 */
[----:B0-----:R-:W-:-:S05]  /*0650*/  FADD R13, R11, R12 ;  /* 0x0000000c0b0d7221 */ /* 0x001fca0000000000 */
[----:B------:R0:W-:Y:S01]  /*0660*/  @!P0 STS [R6+UR4], R13 ;  /* 0x0000000d06008988 */ /* 0x0001e20008000804 */
[----:B------:R-:W-:Y:S01]  /*0670*/  BAR.SYNC.DEFER_BLOCKING 0x0 ;  /* 0x0000000000007b1d */ /* 0x000fe20000010000 */
[----:B------:R-:W-:-:S13]  /*0680*/  ISETP.GT.U32.AND P0, PT, R2, 0x1f, PT ;  /* 0x0000001f0200780c */ /* 0x000fda0003f04070 */
[----:B0-----:R-:W-:Y:S05]  /*0690*/  @P0 BRA `(.L_x_9) ;  /* 0x00000000003c0947 */ /* 0x001fea0003800000 */
[----:B------:R-:W-:Y:S01]  /*06a0*/  ISETP.GE.U32.AND P0, PT, R0, UR5, PT ;  /* 0x0000000500007c0c */ /* 0x000fe2000bf06070 */
[----:B------:R-:W-:Y:S01]  /*06b0*/  UMOV UR10, 0xffffffff ;  /* 0xffffffff000a7882 */ /* 0x000fe20000000000 */
[----:B------:R-:W-:-:S11]  /*06c0*/  MOV R0, RZ ;  /* 0x000000ff00007202 */ /* 0x000fd60000000f00 */
[----:B------:R0:W2:Y:S01]  /*06d0*/  @!P0 LDS R0, [R7] ;  /* 0x0000000007008984 */ /* 0x0000a20000000800 */
[----:B------:R-:W-:Y:S05]  /*06e0*/  BRA.DIV UR10, `(.L_x_10) ;  /* 0x000000060a687947 */ /* 0x000fea000b800000 */
[----:B--2---:R-:W2:Y:S02]  /*06f0*/  SHFL.DOWN PT, R5, R0, 0x10, 0x1f ;  /* 0x0a001f0000057f89 */ /* 0x004ea400000e0000 */
[----:B--2---:R-:W-:-:S05]  /*0700*/  FADD R5, R5, R0 ;  /* 0x0000000005057221 */ /* 0x004fca0000000000 */
[----:B------:R-:W2:Y:S02]  /*0710*/  SHFL.DOWN PT, R4, R5, 0x8, 0x1f ;  /* 0x09001f0005047f89 */ /* 0x000ea400000e0000 */
[----:B--2---:R-:W-:-:S05]  /*0720*/  FADD R4, R5, R4 ;  /* 0x0000000405047221 */ /* 0x004fca0000000000 */
[----:B01----:R-:W0:Y:S02]  /*0730*/  SHFL.DOWN PT, R7, R4, 0x4, 0x1f ;  /* 0x08801f0004077f89 */ /* 0x003e2400000e0000 */
[----:B0-----:R-:W-:-:S05]  /*0740*/  FADD R7, R4, R7 ;  /* 0x0000000704077221 */ /* 0x001fca0000000000 */
[----:B------:R-:W0:Y:S02]  /*0750*/  SHFL.DOWN PT, R6, R7, 0x2, 0x1f ;  /* 0x08401f0007067f89 */ /* 0x000e2400000e0000 */
[----:B0-----:R-:W-:-:S05]  /*0760*/  FADD R6, R7, R6 ;  /* 0x0000000607067221 */ /* 0x001fca0000000000 */
[----:B------:R0:W1:Y:S02]  /*0770*/  SHFL.DOWN PT, R13, R6, 0x1, 0x1f ;  /* 0x08201f00060d7f89 */ /* 0x00006400000e0000 */
.L_x_25:
[----:B-1----:R-:W-:-:S07]  /*0780*/  FADD R13, R6, R13 ;  /* 0x0000000d060d7221 */ /* 0x002fce0000000000 */
.L_x_9:
[----:B------:R-:W-:Y:S05]  /*0790*/  BSYNC B0 ;  /* 0x0000000000007941 */ /* 0x000fea0003800000 */
.L_x_8:
[----:B------:R2:W-:Y:S01]  /*07a0*/  @P1 STS [UR4], R13 ;  /* 0x0000000dff001988 */ /* 0x0005e20008000804 */
[----:B------:R-:W-:Y:S05]  /*07b0*/  WARPSYNC.ALL ;  /* 0x0000000000007948 */ /* 0x000fea0003800000 */
[----:B------:R-:W-:Y:S01]  /*07c0*/  BAR.SYNC.DEFER_BLOCKING 0x0 ;  /* 0x0000000000007b1d */ /* 0x000fe20000010000 */
[----:B------:R-:W-:-:S13]  /*07d0*/  ISETP.GE.AND P0, PT, R2, R3, PT ;  /* 0x000000030200720c */ /* 0x000fda0003f06270 */
[----:B--2---:R-:W-:Y:S05]  /*07e0*/  @P0 EXIT ;  /* 0x000000000000094d */ /* 0x004fea0003800000 */
[----:B------:R-:W2:Y:S01]  /*07f0*/  LDC R9, c[0x0][0x390] ;  /* 0x0000e400ff097b82 */ /* 0x000ea20000000800 */
[----:B------:R-:W4:Y:S01]  /*0800*/  LDS R3, [UR4] ;  /* 0x00000004ff037984 */ /* 0x000f220008000800 */
[----:B------:R-:W2:Y:S06]  /*0810*/  LDCU UR4, c[0x0][0x390] ;  /* 0x00007200ff0477ac */ /* 0x000eac0008000800 */
[----:B01----:R-:W0:Y:S08]  /*0820*/  LDC.64 R6, c[0x0][0x380] ;  /* 0x0000e000ff067b82 */ /* 0x003e300000000a00 */
[----:B------:R-:W1:Y:S02]  /*0830*/  LDC.64 R4, c[0x0][0x388] ;  /* 0x0000e200ff047b82 */ /* 0x000e640000000a00 */
.L_x_13:
[----:B--2---:R-:W-:-:S04]  /*0840*/  IMAD R11, R9, UR8, R2 ;  /* 0x00000008090b7c24 */ /* 0x004fc8000f8e0202 */
[----:B0-----:R-:W-:-:S06]  /*0850*/  IMAD.WIDE R12, R11, 0x4, R6 ;  /* 0x000000040b0c7825 */ /* 0x001fcc00078e0206 */
[----:B------:R-:W3:Y:S01]  /*0860*/  LDG.E R13, desc[UR6][R12.64] ;  /* 0x000000060c0d7981 */ /* 0x000ee2000c1e1900 */
[----:B------:R-:W-:Y:S01]  /*0870*/  IMAD.MOV.U32 R15, RZ, RZ, 0x3bbb989d ;  /* 0x3bbb989dff0f7424 */ /* 0x000fe200078e00ff */
[----:B----4-:R-:W0:Y:S01]  /*0880*/  MUFU.RCP R14, R3 ;  /* 0x00000003000e7308 */ /* 0x010e220000001000 */
[----:B------:R-:W-:Y:S01]  /*0890*/  IMAD.MOV.U32 R17, RZ, RZ, 0x437c0000 ;  /* 0x437c0000ff117424 */ /* 0x000fe200078e00ff */
[----:B------:R-:W-:Y:S01]  /*08a0*/  BSSY.RECONVERGENT B0, `(.L_x_11) ;  /* 0x0000014000007945 */ /* 0x000fe20003800200 */
[----:B---3--:R-:W-:Y:S01]  /*08b0*/  FADD R0, -R8, R13 ;  /* 0x0000000d08007221 */ /* 0x008fe20000000100 */
[----:B0-----:R-:W-:-:S03]  /*08c0*/  FFMA R13, -R3, R14, 1 ;  /* 0x3f800000030d7423 */ /* 0x001fc6000000010e */
[----:B------:R-:W-:Y:S01]  /*08d0*/  FFMA.SAT R10, R0, R15, 0.5 ;  /* 0x3f000000000a7423 */ /* 0x000fe2000000200f */
[----:B------:R-:W-:-:S03]  /*08e0*/  FFMA R13, R14, R13, R14 ;  /* 0x0000000d0e0d7223 */ /* 0x000fc6000000000e */
[----:B------:R-:W-:-:S04]  /*08f0*/  FFMA.RM R10, R10, R17, 12582913 ;  /* 0x4b4000010a0a7423 */ /* 0x000fc80000004011 */
[----:B------:R-:W-:-:S04]  /*0900*/  FADD R15, R10, -12583039 ;  /* 0xcb40007f0a0f7421 */ /* 0x000fc80000000000 */
[----:B------:R-:W-:-:S04]  /*0910*/  FFMA R15, R0, 1.4426950216293334961, -R15 ;  /* 0x3fb8aa3b000f7823 */ /* 0x000fc8000000080f */
[----:B------:R-:W-:Y:S01]  /*0920*/  FFMA R15, R0, 1.925963033500011079e-08, R15 ;  /* 0x32a57060000f7823 */ /* 0x000fe2000000000f */
[----:B------:R-:W-:-:S05]  /*0930*/  SHF.L.U32 R0, R10, 0x17, RZ ;  /* 0x000000170a007819 */ /* 0x000fca00000006ff */
[----:B------:R-:W0:Y:S02]  /*0940*/  MUFU.EX2 R15, R15 ;  /* 0x0000000f000f7308 */ /* 0x000e240000000800 */
[----:B0-----:R-:W-:-:S06]  /*0950*/  FMUL R0, R0, R15 ;  /* 0x0000000f00007220 */ /* 0x001fcc0000400000 */
[----:B------:R-:W0:Y:S01]  /*0960*/  FCHK P0, R0, R3 ;  /* 0x0000000300007302 */ /* 0x000e220000000000 */
[----:B------:R-:W-:-:S04]  /*0970*/  FFMA R10, R0, R13, RZ ;  /* 0x0000000d000a7223 */ /* 0x000fc800000000ff */
[----:B------:R-:W-:-:S04]  /*0980*/  FFMA R12, -R3, R10, R0 ;  /* 0x0000000a030c7223 */ /* 0x000fc80000000100 */
[----:B------:R-:W-:Y:S01]  /*0990*/  FFMA R13, R13, R12, R10 ;  /* 0x0000000c0d0d7223 */ /* 0x000fe2000000000a */
[----:B0-----:R-:W-:Y:S06]  /*09a0*/  @!P0 BRA `(.L_x_12) ;  /* 0x00000000000c8947 */ /* 0x001fec0003800000 */
[----:B------:R-:W-:-:S07]  /*09b0*/  MOV R10, 0x9d0 ;  /* 0x000009d0000a7802 */ /* 0x000fce0000000f00 */
[----:B-1----:R-:W-:Y:S05]  /*09c0*/  CALL.REL.NOINC `($__internal_0_$__cuda_sm3x_div_rn_noftz_f32_slowpath) ;  /* 0x0000000400447944 */ /* 0x002fea0003c00000 */
[----:B------:R-:W-:-:S07]  /*09d0*/  IMAD.MOV.U32 R13, RZ, RZ, R0 ;  /* 0x000000ffff0d7224 */ /* 0x000fce00078e0000 */
.L_x_12:
[----:B------:R-:W-:Y:S05]  /*09e0*/  BSYNC.RECONVERGENT B0 ;  /* 0x0000000000007941 */ /* 0x000fea0003800200 */
.L_x_11:
[----:B-1----:R-:W-:-:S04]  /*09f0*/  IMAD.WIDE R10, R11, 0x4, R4 ;  /* 0x000000040b0a7825 */ /* 0x002fc800078e0204 */
[----:B------:R-:W-:Y:S01]  /*0a00*/  VIADD R2, R2, UR9 ;  /* 0x0000000902027c36 */ /* 0x000fe20008000000 */
[----:B------:R0:W-:Y:S04]  /*0a10*/  STG.E desc[UR6][R10.64], R13 ;  /* 0x0000000d0a007986 */ /* 0x0001e8000c101906 */
[----:B------:R-:W-:-:S13]  /*0a20*/  ISETP.GE.AND P0, PT, R2, UR4, PT ;  /* 0x0000000402007c0c */ /* 0x000fda000bf06270 */
[----:B0-----:R-:W-:Y:S05]  /*0a30*/  @!P0 BRA `(.L_x_13) ;  /* 0xfffffffc00808947 */ /* 0x001fea000383ffff */
[----:B------:R-:W-:Y:S05]  /*0a40*/  EXIT ;  /* 0x000000000000794d */ /* 0x000fea0003800000 */
.L_x_4:
[----:B--2---:R-:W-:Y:S01]  /*0a50*/  MOV R15, R4 ;  /* 0x00000004000f7202 */ /* 0x004fe20000000f00 */
[----:B------:R-:W-:Y:S01]  /*0a60*/  IMAD.MOV.U32 R14, RZ, RZ, 0x10 ;  /* 0x00000010ff0e7424 */ /* 0x000fe200078e00ff */
[----:B------:R-:W-:Y:S01]  /*0a70*/  MOV R12, 0xffffffff ;  /* 0xffffffff000c7802 */ /* 0x000fe20000000f00 */
[----:B------:R-:W-:-:S07]  /*0a80*/  IMAD.MOV.U32 R17, RZ, RZ, 0x1f ;  /* 0x0000001fff117424 */ /* 0x000fce00078e00ff */
[----:B01----:R-:W-:Y:S05]  /*0a90*/  WARPSYNC.COLLECTIVE R12, `(.L_x_14) ;  /* 0x000000000c087348 */ /* 0x003fea0003c00000 */
[----:B0-----:R0:W2:Y:S02]  /*0aa0*/  SHFL.DOWN P2, R11, R15, R14, R17 ;  /* 0x0800000e0f0b7389 */ /* 0x0010a40000040011 */
[----:B012---:R-:W-:Y:S05]  /*0ab0*/  ENDCOLLECTIVE ;  /* 0x000000000000791b */ /* 0x007fea0003800000 */
.L_x_14:
[----:B------:R-:W-:Y:S02]  /*0ac0*/  HFMA2 R14, -RZ, RZ, 0, 4.76837158203125e-07 ;  /* 0x00000008ff0e7431 */ /* 0x000fe400000001ff */
[----:B------:R-:W-:-:S05]  /*0ad0*/  IMAD.MOV.U32 R5, RZ, RZ, R11 ;  /* 0x000000ffff057224 */ /* 0x000fca00078e000b */
[----:B------:R-:W-:-:S05]  /*0ae0*/  FMNMX R5, R5, R4, !PT ;  /* 0x0000000405057209 */ /* 0x000fca0007800000 */
[----:B------:R-:W-:-:S07]  /*0af0*/  IMAD.MOV.U32 R15, RZ, RZ, R5 ;  /* 0x000000ffff0f7224 */ /* 0x000fce00078e0005 */
[----:B------:R-:W-:Y:S05]  /*0b00*/  WARPSYNC.COLLECTIVE R12, `(.L_x_15) ;  /* 0x000000000c087348 */ /* 0x000fea0003c00000 */
[----:B------:R0:W1:Y:S02]  /*0b10*/  SHFL.DOWN P2, R11, R15, R14, R17 ;  /* 0x0800000e0f0b7389 */ /* 0x0000640000040011 */
[----:B01----:R-:W-:Y:S05]  /*0b20*/  ENDCOLLECTIVE ;  /* 0x000000000000791b */ /* 0x003fea0003800000 */
.L_x_15:
[----:B------:R-:W-:Y:S01]  /*0b30*/  MOV R14, 0x4 ;  /* 0x00000004000e7802 */ /* 0x000fe20000000f00 */
[----:B------:R-:W-:-:S05]  /*0b40*/  IMAD.MOV.U32 R8, RZ, RZ, R11 ;  /* 0x000000ffff087224 */ /* 0x000fca00078e000b */
[----:B------:R-:W-:-:S05]  /*0b50*/  FMNMX R8, R5, R8, !PT ;  /* 0x0000000805087209 */ /* 0x000fca0007800000 */
[----:B------:R-:W-:-:S07]  /*0b60*/  IMAD.MOV.U32 R15, RZ, RZ, R8 ;  /* 0x000000ffff0f7224 */ /* 0x000fce00078e0008 */
[----:B------:R-:W-:Y:S05]  /*0b70*/  WARPSYNC.COLLECTIVE R12, `(.L_x_16) ;  /* 0x000000000c087348 */ /* 0x000fea0003c00000 */
[----:B------:R0:W1:Y:S02]  /*0b80*/  SHFL.DOWN P2, R11, R15, R14, R17 ;  /* 0x0800000e0f0b7389 */ /* 0x0000640000040011 */
[----:B01----:R-:W-:Y:S05]  /*0b90*/  ENDCOLLECTIVE ;  /* 0x000000000000791b */ /* 0x003fea0003800000 */
.L_x_16:
[----:B------:R-:W-:Y:S02]  /*0ba0*/  HFMA2 R14, -RZ, RZ, 0, 1.1920928955078125e-07 ;  /* 0x00000002ff0e7431 */ /* 0x000fe400000001ff */
[----:B------:R-:W-:-:S05]  /*0bb0*/  IMAD.MOV.U32 R9, RZ, RZ, R11 ;  /* 0x000000ffff097224 */ /* 0x000fca00078e000b */
[----:B------:R-:W-:-:S05]  /*0bc0*/  FMNMX R9, R8, R9, !PT ;  /* 0x0000000908097209 */ /* 0x000fca0007800000 */
[----:B------:R-:W-:-:S07]  /*0bd0*/  IMAD.MOV.U32 R15, RZ, RZ, R9 ;  /* 0x000000ffff0f7224 */ /* 0x000fce00078e0009 */
[----:B------:R-:W-:Y:S05]  /*0be0*/  WARPSYNC.COLLECTIVE R12, `(.L_x_17) ;  /* 0x000000000c087348 */ /* 0x000fea0003c00000 */
[----:B------:R0:W1:Y:S02]  /*0bf0*/  SHFL.DOWN P2, R11, R15, R14, R17 ;  /* 0x0800000e0f0b7389 */ /* 0x0000640000040011 */
[----:B01----:R-:W-:Y:S05]  /*0c00*/  ENDCOLLECTIVE ;  /* 0x000000000000791b */ /* 0x003fea0003800000 */
.L_x_17:
[----:B------:R-:W-:Y:S01]  /*0c10*/  MOV R14, 0x1 ;  /* 0x00000001000e7802 */ /* 0x000fe20000000f00 */
[----:B------:R-:W-:-:S05]  /*0c20*/  IMAD.MOV.U32 R10, RZ, RZ, R11 ;  /* 0x000000ffff0a7224 */ /* 0x000fca00078e000b */
[----:B------:R-:W-:-:S05]  /*0c30*/  FMNMX R10, R9, R10, !PT ;  /* 0x0000000a090a7209 */ /* 0x000fca0007800000 */
[----:B------:R-:W-:-:S07]  /*0c40*/  IMAD.MOV.U32 R15, RZ, RZ, R10 ;  /* 0x000000ffff0f7224 */ /* 0x000fce00078e000a */
[----:B------:R-:W-:Y:S05]  /*0c50*/  WARPSYNC.COLLECTIVE R12, `(.L_x_18) ;  /* 0x000000000c087348 */ /* 0x000fea0003c00000 */
[----:B------:R0:W1:Y:S02]  /*0c60*/  SHFL.DOWN P2, R11, R15, R14, R17 ;  /* 0x0800000e0f0b7389 */ /* 0x0000640000040011 */
[----:B01----:R-:W-:Y:S05]  /*0c70*/  ENDCOLLECTIVE ;  /* 0x000000000000791b */ /* 0x003fea0003800000 */
.L_x_18:
[----:B------:R-:W-:Y:S05]  /*0c80*/  BRA `(.L_x_19) ;  /* 0xfffffff400c87947 */ /* 0x000fea000383ffff */
.L_x_10:
[----:B------:R-:W-:Y:S02]  /*0c90*/  HFMA2 R17, -RZ, RZ, 0, 1.847743988037109375e-06 ;  /* 0x0000001fff117431 */ /* 0x000fe400000001ff */
[----:B--2---:R-:W-:Y:S02]  /*0ca0*/  IMAD.MOV.U32 R15, RZ, RZ, R0 ;  /* 0x000000ffff0f7224 */ /* 0x004fe400078e0000 */
[----:B------:R-:W-:Y:S02]  /*0cb0*/  IMAD.MOV.U32 R14, RZ, RZ, 0x10 ;  /* 0x00000010ff0e7424 */ /* 0x000fe400078e00ff */
[----:B------:R-:W-:-:S07]  /*0cc0*/  IMAD.MOV.U32 R12, RZ, RZ, -0x1 ;  /* 0xffffffffff0c7424 */ /* 0x000fce00078e00ff */
[----:B01-3--:R-:W-:Y:S05]  /*0cd0*/  WARPSYNC.COLLECTIVE R12, `(.L_x_20) ;  /* 0x000000000c087348 */ /* 0x00bfea0003c00000 */
[----:B------:R2:W4:Y:S02]  /*0ce0*/  SHFL.DOWN P2, R11, R15, R14, R17 ;  /* 0x0800000e0f0b7389 */ /* 0x0005240000040011 */
[----:B01234-:R-:W-:Y:S05]  /*0cf0*/  ENDCOLLECTIVE ;  /* 0x000000000000791b */ /* 0x01ffea0003800000 */
.L_x_20:
[----:B------:R-:W-:Y:S02]  /*0d00*/  IMAD.MOV.U32 R14, RZ, RZ, 0x8 ;  /* 0x00000008ff0e7424 */ /* 0x000fe400078e00ff */
[----:B------:R-:W-:-:S04]  /*0d10*/  IMAD.MOV.U32 R5, RZ, RZ, R11 ;  /* 0x000000ffff057224 */ /* 0x000fc800078e000b */
[----:B------:R-:W-:-:S05]  /*0d20*/  FADD R5, R5, R0 ;  /* 0x0000000005057221 */ /* 0x000fca0000000000 */
[----:B------:R-:W-:-:S07]  /*0d30*/  MOV R15, R5 ;  /* 0x00000005000f7202 */ /* 0x000fce0000000f00 */
[----:B------:R-:W-:Y:S05]  /*0d40*/  WARPSYNC.COLLECTIVE R12, `(.L_x_21) ;  /* 0x000000000c087348 */ /* 0x000fea0003c00000 */
[----:B------:R0:W1:Y:S02]  /*0d50*/  SHFL.DOWN P2, R11, R15, R14, R17 ;  /* 0x0800000e0f0b7389 */ /* 0x0000640000040011 */
[----:B01----:R-:W-:Y:S05]  /*0d60*/  ENDCOLLECTIVE ;  /* 0x000000000000791b */ /* 0x003fea0003800000 */
.L_x_21:
[----:B------:R-:W-:Y:S02]  /*0d70*/  IMAD.MOV.U32 R14, RZ, RZ, 0x4 ;  /* 0x00000004ff0e7424 */ /* 0x000fe400078e00ff */
[----:B------:R-:W-:-:S04]  /*0d80*/  IMAD.MOV.U32 R4, RZ, RZ, R11 ;  /* 0x000000ffff047224 */ /* 0x000fc800078e000b */
[----:B------:R-:W-:-:S05]  /*0d90*/  FADD R4, R5, R4 ;  /* 0x0000000405047221 */ /* 0x000fca0000000000 */
[----:B------:R-:W-:-:S07]  /*0da0*/  MOV R15, R4 ;  /* 0x00000004000f7202 */ /* 0x000fce0000000f00 */
[----:B------:R-:W-:Y:S05]  /*0db0*/  WARPSYNC.COLLECTIVE R12, `(.L_x_22) ;  /* 0x000000000c087348 */ /* 0x000fea0003c00000 */
[----:B------:R0:W1:Y:S02]  /*0dc0*/  SHFL.DOWN P2, R11, R15, R14, R17 ;  /* 0x0800000e0f0b7389 */ /* 0x0000640000040011 */
[----:B01----:R-:W-:Y:S05]  /*0dd0*/  ENDCOLLECTIVE ;  /* 0x000000000000791b */ /* 0x003fea0003800000 */
.L_x_22:
[----:B------:R-:W-:Y:S02]  /*0de0*/  IMAD.MOV.U32 R14, RZ, RZ, 0x2 ;  /* 0x00000002ff0e7424 */ /* 0x000fe400078e00ff */
[----:B------:R-:W-:-:S04]  /*0df0*/  IMAD.MOV.U32 R7, RZ, RZ, R11 ;  /* 0x000000ffff077224 */ /* 0x000fc800078e000b */
[----:B------:R-:W-:-:S05]  /*0e00*/  FADD R7, R4, R7 ;  /* 0x0000000704077221 */ /* 0x000fca0000000000 */
[----:B------:R-:W-:-:S07]  /*0e10*/  MOV R15, R7 ;  /* 0x00000007000f7202 */ /* 0x000fce0000000f00 */
[----:B------:R-:W-:Y:S05]  /*0e20*/  WARPSYNC.COLLECTIVE R12, `(.L_x_23) ;  /* 0x000000000c087348 */ /* 0x000fea0003c00000 */
[----:B------:R0:W1:Y:S02]  /*0e30*/  SHFL.DOWN P2, R11, R15, R14, R17 ;  /* 0x0800000e0f0b7389 */ /* 0x0000640000040011 */
[----:B01----:R-:W-:Y:S05]  /*0e40*/  ENDCOLLECTIVE ;  /* 0x000000000000791b */ /* 0x003fea0003800000 */
.L_x_23:
[----:B------:R-:W-:Y:S02]  /*0e50*/  IMAD.MOV.U32 R14, RZ, RZ, 0x1 ;  /* 0x00000001ff0e7424 */ /* 0x000fe400078e00ff */
[----:B------:R-:W-:-:S04]  /*0e60*/  IMAD.MOV.U32 R6, RZ, RZ, R11 ;  /* 0x000000ffff067224 */ /* 0x000fc800078e000b */
[----:B------:R-:W-:-:S05]  /*0e70*/  FADD R6, R7, R6 ;  /* 0x0000000607067221 */ /* 0x000fca0000000000 */
[----:B------:R-:W-:-:S07]  /*0e80*/  MOV R15, R6 ;  /* 0x00000006000f7202 */ /* 0x000fce0000000f00 */
[----:B------:R-:W-:Y:S05]  /*0e90*/  WARPSYNC.COLLECTIVE R12, `(.L_x_24) ;  /* 0x000000000c087348 */ /* 0x000fea0003c00000 */
[----:B------:R0:W1:Y:S02]  /*0ea0*/  SHFL.DOWN P2, R11, R15, R14, R17 ;  /* 0x0800000e0f0b7389 */ /* 0x0000640000040011 */
[----:B01----:R-:W-:Y:S05]  /*0eb0*/  ENDCOLLECTIVE ;  /* 0x000000000000791b */ /* 0x003fea0003800000 */
.L_x_24:
[----:B------:R-:W-:Y:S01]  /*0ec0*/  IMAD.MOV.U32 R13, RZ, RZ, R11 ;  /* 0x000000ffff0d7224 */ /* 0x000fe200078e000b */
[----:B------:R-:W-:Y:S06]  /*0ed0*/  BRA `(.L_x_25) ;  /* 0xfffffff800287947 */ /* 0x000fec000383ffff */
        .weak           $__internal_0_$__cuda_sm3x_div_rn_noftz_f32_slowpath
        .type           $__internal_0_$__cuda_sm3x_div_rn_noftz_f32_slowpath,@function
        .size           $__internal_0_$__cuda_sm3x_div_rn_noftz_f32_slowpath,(.L_x_38 - $__internal_0_$__cuda_sm3x_div_rn_noftz_f32_slowpath)
$__internal_0_$__cuda_sm3x_div_rn_noftz_f32_slowpath:
[----:B------:R-:W-:Y:S01]  /*0ee0*/  SHF.R.U32.HI R13, RZ, 0x17, R3 ;  /* 0x00000017ff0d7819 */ /* 0x000fe20000011603 */
[----:B------:R-:W-:Y:S01]  /*0ef0*/  BSSY.RECONVERGENT B1, `(.L_x_26) ;  /* 0x0000064000017945 */ /* 0x000fe20003800200 */
[--C-:B------:R-:W-:Y:S01]  /*0f00*/  SHF.R.U32.HI R12, RZ, 0x17, R0.reuse ;  /* 0x00000017ff0c7819 */ /* 0x100fe20000011600 */
[----:B------:R-:W-:Y:S01]  /*0f10*/  IMAD.MOV.U32 R14, RZ, RZ, R0 ;  /* 0x000000ffff0e7224 */ /* 0x000fe200078e0000 */
[----:B------:R-:W-:Y:S02]  /*0f20*/  LOP3.LUT R13, R13, 0xff, RZ, 0xc0, !PT ;  /* 0x000000ff0d0d7812 */ /* 0x000fe400078ec0ff */
[----:B------:R-:W-:Y:S02]  /*0f30*/  LOP3.LUT R16, R12, 0xff, RZ, 0xc0, !PT ;  /* 0x000000ff0c107812 */ /* 0x000fe400078ec0ff */
[----:B------:R-:W-:Y:S02]  /*0f40*/  IADD3 R17, PT, PT, R13, -0x1, RZ ;  /* 0xffffffff0d117810 */ /* 0x000fe40007ffe0ff */
[----:B------:R-:W-:Y:S01]  /*0f50*/  MOV R15, R3 ;  /* 0x00000003000f7202 */ /* 0x000fe20000000f00 */
[----:B------:R-:W-:Y:S01]  /*0f60*/  VIADD R18, R16, 0xffffffff ;  /* 0xffffffff10127836 */ /* 0x000fe20000000000 */
[----:B------:R-:W-:-:S04]  /*0f70*/  ISETP.GT.U32.AND P0, PT, R17, 0xfd, PT ;  /* 0x000000fd1100780c */ /* 0x000fc80003f04070 */
[----:B------:R-:W-:-:S13]  /*0f80*/  ISETP.GT.U32.OR P0, PT, R18, 0xfd, P0 ;  /* 0x000000fd1200780c */ /* 0x000fda0000704470 */
[----:B------:R-:W-:Y:S01]  /*0f90*/  @!P0 IMAD.MOV.U32 R12, RZ, RZ, RZ ;  /* 0x000000ffff0c8224 */ /* 0x000fe200078e00ff */
[----:B------:R-:W-:Y:S06]  /*0fa0*/  @!P0 BRA `(.L_x_27) ;  /* 0x00000000005c8947 */ /* 0x000fec0003800000 */
[----:B------:R-:W-:Y:S02]  /*0fb0*/  FSETP.GTU.FTZ.AND P1, PT, |R3|, +INF , PT ;  /* 0x7f8000000300780b */ /* 0x000fe40003f3c200 */
[----:B------:R-:W-:-:S04]  /*0fc0*/  FSETP.GTU.FTZ.AND P0, PT, |R0|, +INF , PT ;  /* 0x7f8000000000780b */ /* 0x000fc80003f1c200 */
[----:B------:R-:W-:-:S13]  /*0fd0*/  PLOP3.LUT P0, PT, P0, P1, PT, 0xf8, 0x8f ;  /* 0x00000000008f781c */ /* 0x000fda0000703f70 */
[----:B------:R-:W-:Y:S05]  /*0fe0*/  @P0 BRA `(.L_x_28) ;  /* 0x00000004004c0947 */ /* 0x000fea0003800000 */
[----:B------:R-:W-:-:S13]  /*0ff0*/  LOP3.LUT P0, RZ, R15, 0x7fffffff, R14, 0xc8, !PT ;  /* 0x7fffffff0fff7812 */ /* 0x000fda000780c80e */
[----:B------:R-:W-:Y:S05]  /*1000*/  @!P0 BRA `(.L_x_29) ;  /* 0x00000004003c8947 */ /* 0x000fea0003800000 */
[C---:B------:R-:W-:Y:S02]  /*1010*/  FSETP.NEU.FTZ.AND P2, PT, |R0|.reuse, +INF , PT ;  /* 0x7f8000000000780b */ /* 0x040fe40003f5d200 */
[----:B------:R-:W-:Y:S02]  /*1020*/  FSETP.NEU.FTZ.AND P1, PT, |R3|, +INF , PT ;  /* 0x7f8000000300780b */ /* 0x000fe40003f3d200 */
[----:B------:R-:W-:-:S11]  /*1030*/  FSETP.NEU.FTZ.AND P0, PT, |R0|, +INF , PT ;  /* 0x7f8000000000780b */ /* 0x000fd60003f1d200 */
[----:B------:R-:W-:Y:S05]  /*1040*/  @!P1 BRA !P2, `(.L_x_29) ;  /* 0x00000004002c9947 */ /* 0x000fea0005000000 */
[----:B------:R-:W-:-:S04]  /*1050*/  LOP3.LUT P2, RZ, R14, 0x7fffffff, RZ, 0xc0, !PT ;  /* 0x7fffffff0eff7812 */ /* 0x000fc8000784c0ff */
[----:B------:R-:W-:-:S13]  /*1060*/  PLOP3.LUT P1, PT, P1, P2, PT, 0x2f, 0xf2 ;  /* 0x0000000000f2781c */ /* 0x000fda0000f24577 */
[----:B------:R-:W-:Y:S05]  /*1070*/  @P1 BRA `(.L_x_30) ;  /* 0x0000000400181947 */ /* 0x000fea0003800000 */
[----:B------:R-:W-:-:S04]  /*1080*/  LOP3.LUT P1, RZ, R15, 0x7fffffff, RZ, 0xc0, !PT ;  /* 0x7fffffff0fff7812 */ /* 0x000fc8000782c0ff */
[----:B------:R-:W-:-:S13]  /*1090*/  PLOP3.LUT P0, PT, P0, P1, PT, 0x2f, 0xf2 ;  /* 0x0000000000f2781c */ /* 0x000fda0000702577 */
[----:B------:R-:W-:Y:S05]  /*10a0*/  @P0 BRA `(.L_x_31) ;  /* 0x0000000400000947 */ /* 0x000fea0003800000 */
[----:B------:R-:W-:Y:S02]  /*10b0*/  ISETP.GE.AND P0, PT, R18, RZ, PT ;  /* 0x000000ff1200720c */ /* 0x000fe40003f06270 */
[----:B------:R-:W-:-:S11]  /*10c0*/  ISETP.GE.AND P1, PT, R17, RZ, PT ;  /* 0x000000ff1100720c */ /* 0x000fd60003f26270 */
[----:B------:R-:W-:Y:S01]  /*10d0*/  @P0 IMAD.MOV.U32 R12, RZ, RZ, RZ ;  /* 0x000000ffff0c0224 */ /* 0x000fe200078e00ff */
[----:B------:R-:W-:Y:S01]  /*10e0*/  @!P0 MOV R12, 0xffffffc0 ;  /* 0xffffffc0000c8802 */ /* 0x000fe20000000f00 */
[----:B------:R-:W-:Y:S01]  /*10f0*/  @!P0 FFMA R14, R0, 1.84467440737095516160e+19, RZ ;  /* 0x5f800000000e8823 */ /* 0x000fe200000000ff */
[----:B------:R-:W-:-:S03]  /*1100*/  @!P1 FFMA R15, R3, 1.84467440737095516160e+19, RZ ;  /* 0x5f800000030f9823 */ /* 0x000fc600000000ff */
[----:B------:R-:W-:-:S07]  /*1110*/  @!P1 VIADD R12, R12, 0x40 ;  /* 0x000000400c0c9836 */ /* 0x000fce0000000000 */
.L_x_27:
[----:B------:R-:W-:Y:S01]  /*1120*/  LEA R0, R13, 0xc0800000, 0x17 ;  /* 0xc08000000d007811 */ /* 0x000fe200078eb8ff */
[----:B------:R-:W-:Y:S01]  /*1130*/  BSSY.RECONVERGENT B2, `(.L_x_32) ;  /* 0x0000036000027945 */ /* 0x000fe20003800200 */
[----:B------:R-:W-:-:S03]  /*1140*/  IADD3 R16, PT, PT, R16, -0x7f, RZ ;  /* 0xffffff8110107810 */ /* 0x000fc60007ffe0ff */
[----:B------:R-:W-:Y:S02]  /*1150*/  IMAD.IADD R17, R15, 0x1, -R0 ;  /* 0x000000010f117824 */ /* 0x000fe400078e0a00 */
[C---:B------:R-:W-:Y:S02]  /*1160*/  IMAD R0, R16.reuse, -0x800000, R14 ;  /* 0xff80000010007824 */ /* 0x040fe400078e020e */
[----:B------:R0:W1:Y:S01]  /*1170*/  MUFU.RCP R15, R17 ;  /* 0x00000011000f7308 */ /* 0x0000620000001000 */
[----:B------:R-:W-:Y:S01]  /*1180*/  FADD.FTZ R19, -R17, -RZ ;  /* 0x800000ff11137221 */ /* 0x000fe20000010100 */
[----:B0-----:R-:W-:-:S05]  /*1190*/  IADD3 R17, PT, PT, R16, 0x7f, -R13 ;  /* 0x0000007f10117810 */ /* 0x001fca0007ffe80d */
[----:B------:R-:W-:Y:S02]  /*11a0*/  IMAD.IADD R17, R17, 0x1, R12 ;  /* 0x0000000111117824 */ /* 0x000fe400078e020c */
[----:B-1----:R-:W-:-:S04]  /*11b0*/  FFMA R18, R15, R19, 1 ;  /* 0x3f8000000f127423 */ /* 0x002fc80000000013 */
[----:B------:R-:W-:-:S04]  /*11c0*/  FFMA R15, R15, R18, R15 ;  /* 0x000000120f0f7223 */ /* 0x000fc8000000000f */
[----:B------:R-:W-:-:S04]  /*11d0*/  FFMA R14, R0, R15, RZ ;  /* 0x0000000f000e7223 */ /* 0x000fc800000000ff */
[----:B------:R-:W-:-:S04]  /*11e0*/  FFMA R18, R19, R14, R0 ;  /* 0x0000000e13127223 */ /* 0x000fc80000000000 */
[----:B------:R-:W-:-:S04]  /*11f0*/  FFMA R18, R15, R18, R14 ;  /* 0x000000120f127223 */ /* 0x000fc8000000000e */
[----:B------:R-:W-:-:S04]  /*1200*/  FFMA R19, R19, R18, R0 ;  /* 0x0000001213137223 */ /* 0x000fc80000000000 */
[----:B------:R-:W-:-:S05]  /*1210*/  FFMA R0, R15, R19, R18 ;  /* 0x000000130f007223 */ /* 0x000fca0000000012 */
[----:B------:R-:W-:-:S04]  /*1220*/  SHF.R.U32.HI R13, RZ, 0x17, R0 ;  /* 0x00000017ff0d7819 */ /* 0x000fc80000011600 */
[----:B------:R-:W-:-:S05]  /*1230*/  LOP3.LUT R13, R13, 0xff, RZ, 0xc0, !PT ;  /* 0x000000ff0d0d7812 */ /* 0x000fca00078ec0ff */
[----:B------:R-:W-:-:S05]  /*1240*/  IMAD.IADD R16, R13, 0x1, R17 ;  /* 0x000000010d107824 */ /* 0x000fca00078e0211 */
[----:B------:R-:W-:-:S04]  /*1250*/  IADD3 R12, PT, PT, R16, -0x1, RZ ;  /* 0xffffffff100c7810 */ /* 0x000fc80007ffe0ff */
[----:B------:R-:W-:-:S13]  /*1260*/  ISETP.GE.U32.AND P0, PT, R12, 0xfe, PT ;  /* 0x000000fe0c00780c */ /* 0x000fda0003f06070 */
[----:B------:R-:W-:Y:S05]  /*1270*/  @!P0 BRA `(.L_x_33) ;  /* 0x0000000000808947 */ /* 0x000fea0003800000 */
[----:B------:R-:W-:-:S13]  /*1280*/  ISETP.GT.AND P0, PT, R16, 0xfe, PT ;  /* 0x000000fe1000780c */ /* 0x000fda0003f04270 */
[----:B------:R-:W-:Y:S05]  /*1290*/  @P0 BRA `(.L_x_34) ;  /* 0x00000000006c0947 */ /* 0x000fea0003800000 */
[----:B------:R-:W-:-:S13]  /*12a0*/  ISETP.GE.AND P0, PT, R16, 0x1, PT ;  /* 0x000000011000780c */ /* 0x000fda0003f06270 */
[----:B------:R-:W-:Y:S05]  /*12b0*/  @P0 BRA `(.L_x_35) ;  /* 0x0000000000740947 */ /* 0x000fea0003800000 */
[----:B------:R-:W-:Y:S02]  /*12c0*/  ISETP.GE.AND P0, PT, R16, -0x18, PT ;  /* 0xffffffe81000780c */ /* 0x000fe40003f06270 */
[----:B------:R-:W-:-:S11]  /*12d0*/  LOP3.LUT R0, R0, 0x80000000, RZ, 0xc0, !PT ;  /* 0x8000000000007812 */ /* 0x000fd600078ec0ff */
[----:B------:R-:W-:Y:S05]  /*12e0*/  @!P0 BRA `(.L_x_35) ;  /* 0x0000000000688947 */ /* 0x000fea0003800000 */
[CC--:B------:R-:W-:Y:S01]  /*12f0*/  FFMA.RZ R12, R15.reuse, R19.reuse, R18 ;  /* 0x000000130f0c7223 */ /* 0x0c0fe2000000c012 */
[C---:B------:R-:W-:Y:S01]  /*1300*/  VIADD R14, R16.reuse, 0x20 ;  /* 0x00000020100e7836 */ /* 0x040fe20000000000 */
[C---:B------:R-:W-:Y:S02]  /*1310*/  ISETP.NE.AND P2, PT, R16.reuse, RZ, PT ;  /* 0x000000ff1000720c */ /* 0x040fe40003f45270 */
[----:B------:R-:W-:Y:S01]  /*1320*/  ISETP.NE.AND P1, PT, R16, RZ, PT ;  /* 0x000000ff1000720c */ /* 0x000fe20003f25270 */
[----:B------:R-:W-:Y:S01]  /*1330*/  IMAD.MOV R16, RZ, RZ, -R16 ;  /* 0x000000ffff107224 */ /* 0x000fe200078e0a10 */
[----:B------:R-:W-:Y:S01]  /*1340*/  LOP3.LUT R13, R12, 0x7fffff, RZ, 0xc0, !PT ;  /* 0x007fffff0c0d7812 */ /* 0x000fe200078ec0ff */
[CCC-:B------:R-:W-:Y:S01]  /*1350*/  FFMA.RP R12, R15.reuse, R19.reuse, R18.reuse ;  /* 0x000000130f0c7223 */ /* 0x1c0fe20000008012 */
[----:B------:R-:W-:Y:S02]  /*1360*/  FFMA.RM R15, R15, R19, R18 ;  /* 0x000000130f0f7223 */ /* 0x000fe40000004012 */
[----:B------:R-:W-:-:S03]  /*1370*/  LOP3.LUT R13, R13, 0x800000, RZ, 0xfc, !PT ;  /* 0x008000000d0d7812 */ /* 0x000fc600078efcff */
[----:B------:R-:W-:Y:S02]  /*1380*/  FSETP.NEU.FTZ.AND P0, PT, R12, R15, PT ;  /* 0x0000000f0c00720b */ /* 0x000fe40003f1d000 */
[----:B------:R-:W-:Y:S02]  /*1390*/  SHF.L.U32 R14, R13, R14, RZ ;  /* 0x0000000e0d0e7219 */ /* 0x000fe400000006ff */
[----:B------:R-:W-:Y:S02]  /*13a0*/  SEL R12, R16, RZ, P2 ;  /* 0x000000ff100c7207 */ /* 0x000fe40001000000 */
[----:B------:R-:W-:Y:S02]  /*13b0*/  ISETP.NE.AND P1, PT, R14, RZ, P1 ;  /* 0x000000ff0e00720c */ /* 0x000fe40000f25270 */
[----:B------:R-:W-:Y:S02]  /*13c0*/  SHF.R.U32.HI R12, RZ, R12, R13 ;  /* 0x0000000cff0c7219 */ /* 0x000fe4000001160d */
[----:B------:R-:W-:-:S02]  /*13d0*/  PLOP3.LUT P0, PT, P0, P1, PT, 0xf8, 0x8f ;  /* 0x00000000008f781c */ /* 0x000fc40000703f70 */
[----:B------:R-:W-:Y:S02]  /*13e0*/  SHF.R.U32.HI R14, RZ, 0x1, R12 ;  /* 0x00000001ff0e7819 */ /* 0x000fe4000001160c */
[----:B------:R-:W-:-:S04]  /*13f0*/  SEL R13, RZ, 0x1, !P0 ;  /* 0x00000001ff0d7807 */ /* 0x000fc80004000000 */
[----:B------:R-:W-:-:S04]  /*1400*/  LOP3.LUT R13, R13, 0x1, R14, 0xf8, !PT ;  /* 0x000000010d0d7812 */ /* 0x000fc800078ef80e */
[----:B------:R-:W-:-:S04]  /*1410*/  LOP3.LUT R13, R13, R12, RZ, 0xc0, !PT ;  /* 0x0000000c0d0d7212 */ /* 0x000fc800078ec0ff */
[----:B------:R-:W-:-:S04]  /*1420*/  IADD3 R13, PT, PT, R14, R13, RZ ;  /* 0x0000000d0e0d7210 */ /* 0x000fc80007ffe0ff */
[----:B------:R-:W-:Y:S01]  /*1430*/  LOP3.LUT R0, R13, R0, RZ, 0xfc, !PT ;  /* 0x000000000d007212 */ /* 0x000fe200078efcff */
[----:B------:R-:W-:Y:S06]  /*1440*/  BRA `(.L_x_35) ;  /* 0x0000000000107947 */ /* 0x000fec0003800000 */
.L_x_34:
[----:B------:R-:W-:-:S04]  /*1450*/  LOP3.LUT R0, R0, 0x80000000, RZ, 0xc0, !PT ;  /* 0x8000000000007812 */ /* 0x000fc800078ec0ff */
[----:B------:R-:W-:Y:S01]  /*1460*/  LOP3.LUT R0, R0, 0x7f800000, RZ, 0xfc, !PT ;  /* 0x7f80000000007812 */ /* 0x000fe200078efcff */
[----:B------:R-:W-:Y:S06]  /*1470*/  BRA `(.L_x_35) ;  /* 0x0000000000047947 */ /* 0x000fec0003800000 */
.L_x_33:
[----:B------:R-:W-:-:S07]  /*1480*/  IMAD R0, R17, 0x800000, R0 ;  /* 0x0080000011007824 */ /* 0x000fce00078e0200 */
.L_x_35:
[----:B------:R-:W-:Y:S05]  /*1490*/  BSYNC.RECONVERGENT B2 ;  /* 0x0000000000027941 */ /* 0x000fea0003800200 */
.L_x_32:
[----:B------:R-:W-:Y:S05]  /*14a0*/  BRA `(.L_x_36) ;  /* 0x0000000000207947 */ /* 0x000fea0003800000 */
.L_x_31:
[----:B------:R-:W-:-:S04]  /*14b0*/  LOP3.LUT R0, R15, 0x80000000, R14, 0x48, !PT ;  /* 0x800000000f007812 */ /* 0x000fc800078e480e */
[----:B------:R-:W-:Y:S01]  /*14c0*/  LOP3.LUT R0, R0, 0x7f800000, RZ, 0xfc, !PT ;  /* 0x7f80000000007812 */ /* 0x000fe200078efcff */
[----:B------:R-:W-:Y:S06]  /*14d0*/  BRA `(.L_x_36) ;  /* 0x0000000000147947 */ /* 0x000fec0003800000 */
.L_x_30:
[----:B------:R-:W-:Y:S01]  /*14e0*/  LOP3.LUT R0, R15, 0x80000000, R14, 0x48, !PT ;  /* 0x800000000f007812 */ /* 0x000fe200078e480e */
[----:B------:R-:W-:Y:S06]  /*14f0*/  BRA `(.L_x_36) ;  /* 0x00000000000c7947 */ /* 0x000fec0003800000 */
.L_x_29:
[----:B------:R-:W0:Y:S01]  /*1500*/  MUFU.RSQ R0, -QNAN ;  /* 0xffc0000000007908 */ /* 0x000e220000001400 */
[----:B------:R-:W-:Y:S05]  /*1510*/  BRA `(.L_x_36) ;  /* 0x0000000000047947 */ /* 0x000fea0003800000 */
.L_x_28:
[----:B------:R-:W-:-:S07]  /*1520*/  FADD.FTZ R0, R0, R3 ;  /* 0x0000000300007221 */ /* 0x000fce0000010000 */
.L_x_36:
[----:B------:R-:W-:Y:S05]  /*1530*/  BSYNC.RECONVERGENT B1 ;  /* 0x0000000000017941 */ /* 0x000fea0003800200 */
.L_x_26:
[----:B------:R-:W-:Y:S02]  /*1540*/  HFMA2 R13, -RZ, RZ, 0, 0 ;  /* 0x00000000ff0d7431 */ /* 0x000fe400000001ff */
[----:B------:R-:W-:-:S04]  /*1550*/  IMAD.MOV.U32 R12, RZ, RZ, R10 ;  /* 0x000000ffff0c7224 */ /* 0x000fc800078e000a */
[----:B0-----:R-:W-:Y:S05]  /*1560*/  RET.REL.NODEC R12 `(_Z14softmax_kernelPKfPfi) ;  /* 0xffffffe80ca47950 */ /* 0x001fea0003c3ffff */
.L_x_37:
[----:B------:R-:W-:-:S00]  /*1570*/  BRA `(.L_x_37) ;  /* 0xfffffffc00fc7947 */ /* 0x000fc0000383ffff */
[----:B------:R-:W-:-:S00]  /*1580*/  NOP ;  /* 0x0000000000007918 */ /* 0x000fc00000000000 */
[----:B------:R-:W-:-:S00]  /*1590*/  NOP ;  /* 0x0000000000007918 */ /* 0x000fc00000000000 */
[----:B------:R-:W-:-:S00]  /*15a0*/  NOP ;  /* 0x0000000000007918 */ /* 0x000fc00000000000 */
[----:B------:R-:W-:-:S00]  /*15b0*/  NOP ;  /* 0x0000000000007918 */ /* 0x000fc00000000000 */
[----:B------:R-:W-:-:S00]  /*15c0*/  NOP ;  /* 0x0000000000007918 */ /* 0x000fc00000000000 */
[----:B------:R-:W-:-:S00]  /*15d0*/  NOP ;  /* 0x0000000000007918 */ /* 0x000fc00000000000 */
[----:B------:R-:W-:-:S00]  /*15e0*/  NOP ;  /* 0x0000000000007918 */ /* 0x000fc00000000000 */
[----:B------:R-:W-:-:S00]  /*15f0*/  NOP ;  /* 0x0000000000007918 */ /* 0x000fc00000000000 */
.L_x_38:


//--------------------- .nv.shared._Z14softmax_kernelPKfPfi --------------------------
	.section	.nv.shared._Z14softmax_kernelPKfPfi,"aw",@nobits
	.sectionflags	@""
	.align	4
.nv.shared._Z14softmax_kernelPKfPfi:
	.zero		1152


//--------------------- .nv.shared.reserved.0     --------------------------
	.section	.nv.shared.reserved.0,"aw",@nobits
	.weak		__nv_reservedSMEM_offset_0_alias
	.size		__nv_reservedSMEM_offset_0_alias, 0, 64
	.other		__nv_reservedSMEM_offset_0_alias,@"STO_CUDA_RESERVED_SHARED STV_DEFAULT"
__nv_reservedSMEM_offset_0_alias:
	.zero		0
	.zero		64


//--------------------- .nv.constant0._Z14softmax_kernelPKfPfi --------------------------
	.section	.nv.constant0._Z14softmax_kernelPKfPfi,"a",@progbits
	.sectionflags	@""
	.align	4
.nv.constant0._Z14softmax_kernelPKfPfi:
	.zero		916


//--------------------- SYMBOLS --------------------------

	.type		.nv.reservedSmem.offset0,@object
	.size		.nv.reservedSmem.offset0,0x4
	.type		.nv.reservedSmem.cap,@object
	.size		.nv.reservedSmem.cap,0x4
